//
// Generated by NVIDIA NVVM Compiler
//
// Compiler Build ID: CL-36424714
// Cuda compilation tools, release 13.0, V13.0.88
// Based on NVVM 20.0.0
//

.version 9.0
.target sm_100
.address_size 64

	// .globl	_Z8Kernel01iiiPfS_S_

.visible .entry _Z8Kernel01iiiPfS_S_(
	.param .u32 _Z8Kernel01iiiPfS_S__param_0,
	.param .u32 _Z8Kernel01iiiPfS_S__param_1,
	.param .u32 _Z8Kernel01iiiPfS_S__param_2,
	.param .u64 .ptr .align 1 _Z8Kernel01iiiPfS_S__param_3,
	.param .u64 .ptr .align 1 _Z8Kernel01iiiPfS_S__param_4,
	.param .u64 .ptr .align 1 _Z8Kernel01iiiPfS_S__param_5
)
{
	.reg .pred 	%p<13>;
	.reg .b32 	%r<41>;
	.reg .b32 	%f<68>;
	.reg .b64 	%rd<53>;

	ld.param.u32 	%r18, [_Z8Kernel01iiiPfS_S__param_0];
	ld.param.u32 	%r20, [_Z8Kernel01iiiPfS_S__param_1];
	ld.param.u32 	%r19, [_Z8Kernel01iiiPfS_S__param_2];
	ld.param.u64 	%rd7, [_Z8Kernel01iiiPfS_S__param_3];
	ld.param.u64 	%rd8, [_Z8Kernel01iiiPfS_S__param_4];
	ld.param.u64 	%rd6, [_Z8Kernel01iiiPfS_S__param_5];
	cvta.to.global.u64 	%rd1, %rd8;
	cvta.to.global.u64 	%rd2, %rd7;
	mov.u32 	%r21, %ctaid.y;
	mov.u32 	%r22, %ntid.y;
	mov.u32 	%r23, %tid.y;
	mad.lo.s32 	%r1, %r21, %r22, %r23;
	mov.u32 	%r24, %ctaid.x;
	mov.u32 	%r25, %ntid.x;
	mov.u32 	%r26, %tid.x;
	mad.lo.s32 	%r2, %r24, %r25, %r26;
	setp.ge.s32 	%p1, %r1, %r18;
	setp.ge.s32 	%p2, %r2, %r20;
	or.pred  	%p3, %p1, %p2;
	@%p3 bra 	$L__BB0_14;
	setp.lt.s32 	%p4, %r19, 1;
	mov.f32 	%f67, 0f00000000;
	@%p4 bra 	$L__BB0_13;
	mul.lo.s32 	%r3, %r19, %r1;
	and.b32  	%r4, %r19, 7;
	setp.lt.u32 	%p5, %r19, 8;
	mov.f32 	%f67, 0f00000000;
	mov.b32 	%r39, 0;
	@%p5 bra 	$L__BB0_5;
	and.b32  	%r39, %r19, 2147483640;
	neg.s32 	%r37, %r39;
	shl.b32 	%r7, %r18, 3;
	mul.wide.u32 	%rd9, %r3, 4;
	add.s64 	%rd10, %rd9, %rd2;
	add.s64 	%rd52, %rd10, 16;
	mov.f32 	%f67, 0f00000000;
	mul.wide.s32 	%rd13, %r18, 4;
	mov.u32 	%r36, %r2;
$L__BB0_4:
	.pragma "nounroll";
	ld.global.f32 	%f17, [%rd52+-16];
	mul.wide.s32 	%rd11, %r36, 4;
	add.s64 	%rd12, %rd1, %rd11;
	ld.global.f32 	%f18, [%rd12];
	fma.rn.f32 	%f19, %f17, %f18, %f67;
	ld.global.f32 	%f20, [%rd52+-12];
	add.s64 	%rd14, %rd12, %rd13;
	ld.global.f32 	%f21, [%rd14];
	fma.rn.f32 	%f22, %f20, %f21, %f19;
	ld.global.f32 	%f23, [%rd52+-8];
	add.s64 	%rd15, %rd14, %rd13;
	ld.global.f32 	%f24, [%rd15];
	fma.rn.f32 	%f25, %f23, %f24, %f22;
	ld.global.f32 	%f26, [%rd52+-4];
	add.s64 	%rd16, %rd15, %rd13;
	ld.global.f32 	%f27, [%rd16];
	fma.rn.f32 	%f28, %f26, %f27, %f25;
	ld.global.f32 	%f29, [%rd52];
	add.s64 	%rd17, %rd16, %rd13;
	ld.global.f32 	%f30, [%rd17];
	fma.rn.f32 	%f31, %f29, %f30, %f28;
	ld.global.f32 	%f32, [%rd52+4];
	add.s64 	%rd18, %rd17, %rd13;
	ld.global.f32 	%f33, [%rd18];
	fma.rn.f32 	%f34, %f32, %f33, %f31;
	ld.global.f32 	%f35, [%rd52+8];
	add.s64 	%rd19, %rd18, %rd13;
	ld.global.f32 	%f36, [%rd19];
	fma.rn.f32 	%f37, %f35, %f36, %f34;
	ld.global.f32 	%f38, [%rd52+12];
	add.s64 	%rd20, %rd19, %rd13;
	ld.global.f32 	%f39, [%rd20];
	fma.rn.f32 	%f67, %f38, %f39, %f37;
	add.s32 	%r37, %r37, 8;
	add.s32 	%r36, %r36, %r7;
	add.s64 	%rd52, %rd52, 32;
	setp.ne.s32 	%p6, %r37, 0;
	@%p6 bra 	$L__BB0_4;
$L__BB0_5:
	setp.eq.s32 	%p7, %r4, 0;
	@%p7 bra 	$L__BB0_13;
	and.b32  	%r13, %r19, 3;
	setp.lt.u32 	%p8, %r4, 4;
	@%p8 bra 	$L__BB0_8;
	add.s32 	%r28, %r39, %r3;
	mul.wide.u32 	%rd21, %r28, 4;
	add.s64 	%rd22, %rd2, %rd21;
	ld.global.f32 	%f41, [%rd22];
	mad.lo.s32 	%r29, %r39, %r18, %r2;
	mul.wide.s32 	%rd23, %r29, 4;
	add.s64 	%rd24, %rd1, %rd23;
	ld.global.f32 	%f42, [%rd24];
	fma.rn.f32 	%f43, %f41, %f42, %f67;
	cvt.u64.u32 	%rd25, %r3;
	cvt.u64.u32 	%rd26, %r39;
	add.s64 	%rd27, %rd26, %rd25;
	shl.b64 	%rd28, %rd27, 2;
	add.s64 	%rd29, %rd2, %rd28;
	ld.global.f32 	%f44, [%rd29+4];
	mul.wide.s32 	%rd30, %r18, 4;
	add.s64 	%rd31, %rd24, %rd30;
	ld.global.f32 	%f45, [%rd31];
	fma.rn.f32 	%f46, %f44, %f45, %f43;
	ld.global.f32 	%f47, [%rd29+8];
	add.s64 	%rd32, %rd31, %rd30;
	ld.global.f32 	%f48, [%rd32];
	fma.rn.f32 	%f49, %f47, %f48, %f46;
	ld.global.f32 	%f50, [%rd29+12];
	add.s64 	%rd33, %rd32, %rd30;
	ld.global.f32 	%f51, [%rd33];
	fma.rn.f32 	%f67, %f50, %f51, %f49;
	add.s32 	%r39, %r39, 4;
$L__BB0_8:
	setp.eq.s32 	%p9, %r13, 0;
	@%p9 bra 	$L__BB0_13;
	setp.eq.s32 	%p10, %r13, 1;
	@%p10 bra 	$L__BB0_11;
	add.s32 	%r30, %r39, %r3;
	mul.wide.u32 	%rd34, %r30, 4;
	add.s64 	%rd35, %rd2, %rd34;
	ld.global.f32 	%f53, [%rd35];
	mad.lo.s32 	%r31, %r39, %r18, %r2;
	mul.wide.s32 	%rd36, %r31, 4;
	add.s64 	%rd37, %rd1, %rd36;
	ld.global.f32 	%f54, [%rd37];
	fma.rn.f32 	%f55, %f53, %f54, %f67;
	cvt.u64.u32 	%rd38, %r3;
	cvt.u64.u32 	%rd39, %r39;
	add.s64 	%rd40, %rd39, %rd38;
	shl.b64 	%rd41, %rd40, 2;
	add.s64 	%rd42, %rd2, %rd41;
	ld.global.f32 	%f56, [%rd42+4];
	mul.wide.s32 	%rd43, %r18, 4;
	add.s64 	%rd44, %rd37, %rd43;
	ld.global.f32 	%f57, [%rd44];
	fma.rn.f32 	%f67, %f56, %f57, %f55;
	add.s32 	%r39, %r39, 2;
$L__BB0_11:
	and.b32  	%r32, %r19, 1;
	setp.eq.b32 	%p11, %r32, 1;
	not.pred 	%p12, %p11;
	@%p12 bra 	$L__BB0_13;
	add.s32 	%r33, %r39, %r3;
	mul.wide.u32 	%rd45, %r33, 4;
	add.s64 	%rd46, %rd2, %rd45;
	ld.global.f32 	%f58, [%rd46];
	mad.lo.s32 	%r34, %r39, %r18, %r2;
	mul.wide.s32 	%rd47, %r34, 4;
	add.s64 	%rd48, %rd1, %rd47;
	ld.global.f32 	%f59, [%rd48];
	fma.rn.f32 	%f67, %f58, %f59, %f67;
$L__BB0_13:
	mad.lo.s32 	%r35, %r1, %r18, %r2;
	cvta.to.global.u64 	%rd49, %rd6;
	mul.wide.s32 	%rd50, %r35, 4;
	add.s64 	%rd51, %rd49, %rd50;
	st.global.f32 	[%rd51], %f67;
$L__BB0_14:
	ret;

}


// ===== COMPILED SASS (sm_100) =====

	.target	sm_100

	.elftype	@"ET_EXEC"


//--------------------- .note.nv.tkinfo           --------------------------
	.section	.note.nv.tkinfo,"",@"SHT_NOTE"
	.sectionflags	@"SHF_NOTE_NV_TKINFO"
	.tkinfo
        /*0018*/ 	.word	0x00000002
        /*0030*/ 	.string	""
        /*0030*/ 	.string	"ptxas"
        /*0030*/ 	.string	"Cuda compilation tools, release 13.0, V13.0.88"
        /*0030*/ 	.string	"Build cuda_13.0.r13.0/compiler.36424714_0"
        /*0030*/ 	.string	"-arch sm_100 -m 64 "



//--------------------- .note.nv.cuinfo           --------------------------
	.section	.note.nv.cuinfo,"",@"SHT_NOTE"
	.sectionflags	@"SHF_NOTE_NV_CUINFO"
        /*0018*/ 	.short	0x0002
        /*001a*/ 	.short	0x0064
        /*001c*/ 	.short	0x0082
	.zero		2


//--------------------- .nv.info                  --------------------------
	.section	.nv.info,"",@"SHT_CUDA_INFO"
	.align	4


	//----- nvinfo : EIATTR_REGCOUNT
	.align		4
        /*0000*/ 	.byte	0x04, 0x2f
        /*0002*/ 	.short	(.L_1 - .L_0)
	.align		4
.L_0:
        /*0004*/ 	.word	index@(_Z8Kernel01iiiPfS_S_)
        /*0008*/ 	.word	0x00000020


	//----- nvinfo : EIATTR_FRAME_SIZE
	.align		4
.L_1:
        /*000c*/ 	.byte	0x04, 0x11
        /*000e*/ 	.short	(.L_3 - .L_2)
	.align		4
.L_2:
        /*0010*/ 	.word	index@(_Z8Kernel01iiiPfS_S_)
        /*0014*/ 	.word	0x00000000


	//----- nvinfo : EIATTR_MIN_STACK_SIZE
	.align		4
.L_3:
        /*0018*/ 	.byte	0x04, 0x12
        /*001a*/ 	.short	(.L_5 - .L_4)
	.align		4
.L_4:
        /*001c*/ 	.word	index@(_Z8Kernel01iiiPfS_S_)
        /*0020*/ 	.word	0x00000000
.L_5:


//--------------------- .nv.compat                --------------------------
	.section	.nv.compat,"",@"SHT_CUDA_COMPAT_INFO"
	.align	4
        /*0000*/ 	.byte	0x02, 0x09, 0x00, 0x00, 0x02, 0x02, 0x01, 0x00, 0x02, 0x05, 0x05, 0x00, 0x03, 0x07, 0x01, 0x01
        /*0010*/ 	.byte	0x02, 0x03, 0x00, 0x00, 0x02, 0x06, 0x01, 0x00, 0x04, 0x0b, 0x08, 0x00, 0x09, 0x00, 0x00, 0x00
        /*0020*/ 	.byte	0x00, 0x00, 0x00, 0x00


//--------------------- .nv.info._Z8Kernel01iiiPfS_S_ --------------------------
	.section	.nv.info._Z8Kernel01iiiPfS_S_,"",@"SHT_CUDA_INFO"
	.sectionflags	@""
	.align	4


	//----- nvinfo : EIATTR_CUDA_API_VERSION
	.align		4
        /*0000*/ 	.byte	0x04, 0x37
        /*0002*/ 	.short	(.L_7 - .L_6)
.L_6:
        /*0004*/ 	.word	0x00000082


	//----- nvinfo : EIATTR_KPARAM_INFO
	.align		4
.L_7:
        /*0008*/ 	.byte	0x04, 0x17
        /*000a*/ 	.short	(.L_9 - .L_8)
.L_8:
        /*000c*/ 	.word	0x00000000
        /*0010*/ 	.short	0x0005
        /*0012*/ 	.short	0x0020
        /*0014*/ 	.byte	0x00, 0xf5, 0x21, 0x00


	//----- nvinfo : EIATTR_KPARAM_INFO
	.align		4
.L_9:
        /*0018*/ 	.byte	0x04, 0x17
        /*001a*/ 	.short	(.L_11 - .L_10)
.L_10:
        /*001c*/ 	.word	0x00000000
        /*0020*/ 	.short	0x0004
        /*0022*/ 	.short	0x0018
        /*0024*/ 	.byte	0x00, 0xf5, 0x21, 0x00


	//----- nvinfo : EIATTR_KPARAM_INFO
	.align		4
.L_11:
        /*0028*/ 	.byte	0x04, 0x17
        /*002a*/ 	.short	(.L_13 - .L_12)
.L_12:
        /*002c*/ 	.word	0x00000000
        /*0030*/ 	.short	0x0003
        /*0032*/ 	.short	0x0010
        /*0034*/ 	.byte	0x00, 0xf5, 0x21, 0x00


	//----- nvinfo : EIATTR_KPARAM_INFO
	.align		4
.L_13:
        /*0038*/ 	.byte	0x04, 0x17
        /*003a*/ 	.short	(.L_15 - .L_14)
.L_14:
        /*003c*/ 	.word	0x00000000
        /*0040*/ 	.short	0x0002
        /*0042*/ 	.short	0x0008
        /*0044*/ 	.byte	0x00, 0xf0, 0x11, 0x00


	//----- nvinfo : EIATTR_KPARAM_INFO
	.align		4
.L_15:
        /*0048*/ 	.byte	0x04, 0x17
        /*004a*/ 	.short	(.L_17 - .L_16)
.L_16:
        /*004c*/ 	.word	0x00000000
        /*0050*/ 	.short	0x0001
        /*0052*/ 	.short	0x0004
        /*0054*/ 	.byte	0x00, 0xf0, 0x11, 0x00


	//----- nvinfo : EIATTR_KPARAM_INFO
	.align		4
.L_17:
        /*0058*/ 	.byte	0x04, 0x17
        /*005a*/ 	.short	(.L_19 - .L_18)
.L_18:
        /*005c*/ 	.word	0x00000000
        /*0060*/ 	.short	0x0000
        /*0062*/ 	.short	0x0000
        /*0064*/ 	.byte	0x00, 0xf0, 0x11, 0x00


	//----- nvinfo : EIATTR_SPARSE_MMA_MASK
	.align		4
.L_19:
        /*0068*/ 	.byte	0x03, 0x50
        /*006a*/ 	.short	0x0000


	//----- nvinfo : EIATTR_MAXREG_COUNT
	.align		4
        /*006c*/ 	.byte	0x03, 0x1b
        /*006e*/ 	.short	0x00ff


	//----- nvinfo : EIATTR_MERCURY_ISA_VERSION
	.align		4
        /*0070*/ 	.byte	0x03, 0x5f
        /*0072*/ 	.short	0x0101


	//----- nvinfo : EIATTR_VRC_CTA_INIT_COUNT
	.align		4
        /*0074*/ 	.byte	0x02, 0x4a
	.zero		1
	.zero		1


	//----- nvinfo : EIATTR_EXIT_INSTR_OFFSETS
	.align		4
        /*0078*/ 	.byte	0x04, 0x1c
        /*007a*/ 	.short	(.L_21 - .L_20)


	//   ....[0]....
.L_20:
        /*007c*/ 	.word	0x000000c0


	//   ....[1]....
        /*0080*/ 	.word	0x000008e0


	//----- nvinfo : EIATTR_CBANK_PARAM_SIZE
	.align		4
.L_21:
        /*0084*/ 	.byte	0x03, 0x19
        /*0086*/ 	.short	0x0028


	//----- nvinfo : EIATTR_PARAM_CBANK
	.align		4
        /*0088*/ 	.byte	0x04, 0x0a
        /*008a*/ 	.short	(.L_23 - .L_22)
	.align		4
.L_22:
        /*008c*/ 	.word	index@(.nv.constant0._Z8Kernel01iiiPfS_S_)
        /*0090*/ 	.short	0x0380
        /*0092*/ 	.short	0x0028


	//----- nvinfo : EIATTR_SW_WAR
	.align		4
.L_23:
        /*0094*/ 	.byte	0x04, 0x36
        /*0096*/ 	.short	(.L_25 - .L_24)
.L_24:
        /*0098*/ 	.word	0x00000008
.L_25:


//--------------------- .nv.callgraph             --------------------------
	.section	.nv.callgraph,"",@"SHT_CUDA_CALLGRAPH"
	.align	4
	.sectionentsize	8
	.align		4
        /*0000*/ 	.word	0x00000000
	.align		4
        /*0004*/ 	.word	0xffffffff
	.align		4
        /*0008*/ 	.word	0x00000000
	.align		4
        /*000c*/ 	.word	0xfffffffe
	.align		4
        /*0010*/ 	.word	0x00000000
	.align		4
        /*0014*/ 	.word	0xfffffffd
	.align		4
        /*0018*/ 	.word	0x00000000
	.align		4
        /*001c*/ 	.word	0xfffffffc


//--------------------- .text._Z8Kernel01iiiPfS_S_ --------------------------
	.section	.text._Z8Kernel01iiiPfS_S_,"ax",@progbits
	.align	128
        .global         _Z8Kernel01iiiPfS_S_
        .type           _Z8Kernel01iiiPfS_S_,@function
        .size           _Z8Kernel01iiiPfS_S_,(.L_x_5 - _Z8Kernel01iiiPfS_S_)
        .other          _Z8Kernel01iiiPfS_S_,@"STO_CUDA_ENTRY STV_DEFAULT"
_Z8Kernel01iiiPfS_S_:
.text._Z8Kernel01iiiPfS_S_:
[----:B------:R-:W-:Y:S01]  /*0000*/  LDC R1, c[0x0][0x37c] ;  /* 0x0000df00ff017b82 */ /* 0x000fe20000000800 */
[----:B------:R-:W0:Y:S07]  /*0010*/  S2R R4, SR_TID.X ;  /* 0x0000000000047919 */ /* 0x000e2e0000002100 */
[----:B------:R-:W1:Y:S01]  /*0020*/  LDC R21, c[0x0][0x364] ;  /* 0x0000d900ff157b82 */ /* 0x000e620000000800 */
[----:B------:R-:W1:Y:S07]  /*0030*/  S2R R0, SR_TID.Y ;  /* 0x0000000000007919 */ /* 0x000e6e0000002200 */
[----:B------:R-:W0:Y:S08]  /*0040*/  S2UR UR5, SR_CTAID.X ;  /* 0x00000000000579c3 */ /* 0x000e300000002500 */
[----:B------:R-:W0:Y:S08]  /*0050*/  LDC R19, c[0x0][0x360] ;  /* 0x0000d800ff137b82 */ /* 0x000e300000000800 */
[----:B------:R-:W1:Y:S08]  /*0060*/  S2UR UR4, SR_CTAID.Y ;  /* 0x00000000000479c3 */ /* 0x000e700000002600 */
[----:B------:R-:W2:Y:S01]  /*0070*/  LDC.64 R2, c[0x0][0x380] ;  /* 0x0000e000ff027b82 */ /* 0x000ea20000000a00 */
[----:B0-----:R-:W-:-:S02]  /*0080*/  IMAD R19, R19, UR5, R4 ;  /* 0x0000000513137c24 */ /* 0x001fc4000f8e0204 */
[----:B-1----:R-:W-:-:S03]  /*0090*/  IMAD R21, R21, UR4, R0 ;  /* 0x0000000415157c24 */ /* 0x002fc6000f8e0200 */
[----:B--2---:R-:W-:-:S04]  /*00a0*/  ISETP.GE.AND P0, PT, R19, R3, PT ;  /* 0x000000031300720c */ /* 0x004fc80003f06270 */
[----:B------:R-:W-:-:S13]  /*00b0*/  ISETP.GE.OR P0, PT, R21, R2, P0 ;  /* 0x000000021500720c */ /* 0x000fda0000706670 */
[----:B------:R-:W-:Y:S05]  /*00c0*/  @P0 EXIT ;  /* 0x000000000000094d */ /* 0x000fea0003800000 */
[----:B------:R-:W0:Y:S01]  /*00d0*/  LDC R0, c[0x0][0x388] ;  /* 0x0000e200ff007b82 */ /* 0x000e220000000800 */
[----:B------:R-:W1:Y:S01]  /*00e0*/  LDCU.64 UR4, c[0x0][0x358] ;  /* 0x00006b00ff0477ac */ /* 0x000e620008000a00 */
[----:B------:R-:W-:Y:S01]  /*00f0*/  HFMA2 R24, -RZ, RZ, 0, 0 ;  /* 0x00000000ff187431 */ /* 0x000fe200000001ff */
[----:B0-----:R-:W-:-:S13]  /*0100*/  ISETP.GE.AND P0, PT, R0, 0x1, PT ;  /* 0x000000010000780c */ /* 0x001fda0003f06270 */
[----:B-1----:R-:W-:Y:S05]  /*0110*/  @!P0 BRA `(.L_x_0) ;  /* 0x0000000400e08947 */ /* 0x002fea0003800000 */
[C---:B------:R-:W-:Y:S01]  /*0120*/  ISETP.GE.U32.AND P1, PT, R0.reuse, 0x8, PT ;  /* 0x000000080000780c */ /* 0x040fe20003f26070 */
[----:B------:R-:W-:Y:S01]  /*0130*/  IMAD R18, R21, R0, RZ ;  /* 0x0000000015127224 */ /* 0x000fe200078e02ff */
[----:B------:R-:W-:Y:S02]  /*0140*/  LOP3.LUT R27, R0, 0x7, RZ, 0xc0, !PT ;  /* 0x00000007001b7812 */ /* 0x000fe400078ec0ff */
[----:B------:R-:W-:Y:S02]  /*0150*/  MOV R24, RZ ;  /* 0x000000ff00187202 */ /* 0x000fe40000000f00 */
[----:B------:R-:W-:Y:S02]  /*0160*/  ISETP.NE.AND P0, PT, R27, RZ, PT ;  /* 0x000000ff1b00720c */ /* 0x000fe40003f05270 */
[----:B------:R-:W-:-:S05]  /*0170*/  MOV R23, RZ ;  /* 0x000000ff00177202 */ /* 0x000fca0000000f00 */
[----:B------:R-:W-:Y:S06]  /*0180*/  @!P1 BRA `(.L_x_1) ;  /* 0x0000000000c49947 */ /* 0x000fec0003800000 */
[----:B------:R-:W0:Y:S01]  /*0190*/  LDC.64 R4, c[0x0][0x390] ;  /* 0x0000e400ff047b82 */ /* 0x000e220000000a00 */
[----:B------:R-:W-:Y:S02]  /*01a0*/  LOP3.LUT R23, R0, 0x7ffffff8, RZ, 0xc0, !PT ;  /* 0x7ffffff800177812 */ /* 0x000fe400078ec0ff */
[----:B------:R-:W-:Y:S02]  /*01b0*/  MOV R24, RZ ;  /* 0x000000ff00187202 */ /* 0x000fe40000000f00 */
[----:B------:R-:W-:Y:S02]  /*01c0*/  MOV R3, R19 ;  /* 0x0000001300037202 */ /* 0x000fe40000000f00 */
[----:B------:R-:W-:Y:S01]  /*01d0*/  IADD3 R20, PT, PT, -R23, RZ, RZ ;  /* 0x000000ff17147210 */ /* 0x000fe20007ffe1ff */
[----:B0-----:R-:W-:-:S03]  /*01e0*/  IMAD.WIDE.U32 R4, R18, 0x4, R4 ;  /* 0x0000000412047825 */ /* 0x001fc600078e0004 */
[----:B------:R-:W-:-:S04]  /*01f0*/  IADD3 R6, P1, PT, R4, 0x10, RZ ;  /* 0x0000001004067810 */ /* 0x000fc80007f3e0ff */
[----:B------:R-:W-:-:S09]  /*0200*/  IADD3.X R7, PT, PT, RZ, R5, RZ, P1, !PT ;  /* 0x00000005ff077210 */ /* 0x000fd20000ffe4ff */
.L_x_2:
[----:B------:R-:W0:Y:S01]  /*0210*/  LDC.64 R16, c[0x0][0x398] ;  /* 0x0000e600ff107b82 */ /* 0x000e220000000a00 */
[----:B------:R-:W-:Y:S02]  /*0220*/  MOV R4, R6 ;  /* 0x0000000600047202 */ /* 0x000fe40000000f00 */
[----:B------:R-:W-:-:S05]  /*0230*/  MOV R5, R7 ;  /* 0x0000000700057202 */ /* 0x000fca0000000f00 */
[----:B------:R-:W2:Y:S04]  /*0240*/  LDG.E R25, desc[UR4][R4.64+-0x10] ;  /* 0xfffff00404197981 */ /* 0x000ea8000c1e1900 */
[----:B------:R-:W3:Y:S04]  /*0250*/  LDG.E R22, desc[UR4][R4.64+-0xc] ;  /* 0xfffff40404167981 */ /* 0x000ee8000c1e1900 */
[----:B------:R-:W4:Y:S04]  /*0260*/  LDG.E R29, desc[UR4][R4.64+-0x8] ;  /* 0xfffff804041d7981 */ /* 0x000f28000c1e1900 */
[----:B------:R-:W5:Y:S01]  /*0270*/  LDG.E R28, desc[UR4][R4.64+-0x4] ;  /* 0xfffffc04041c7981 */ /* 0x000f62000c1e1900 */
[----:B0-----:R-:W-:-:S05]  /*0280*/  IMAD.WIDE R16, R3, 0x4, R16 ;  /* 0x0000000403107825 */ /* 0x001fca00078e0210 */
[----:B------:R0:W2:Y:S01]  /*0290*/  LDG.E R26, desc[UR4][R16.64] ;  /* 0x00000004101a7981 */ /* 0x0000a2000c1e1900 */
[----:B------:R-:W-:-:S04]  /*02a0*/  IMAD.WIDE R14, R2, 0x4, R16 ;  /* 0x00000004020e7825 */ /* 0x000fc800078e0210 */
[C---:B------:R-:W-:Y:S02]  /*02b0*/  IMAD.WIDE R6, R2.reuse, 0x4, R14 ;  /* 0x0000000402067825 */ /* 0x040fe400078e020e */
[----:B------:R-:W3:Y:S02]  /*02c0*/  LDG.E R15, desc[UR4][R14.64] ;  /* 0x000000040e0f7981 */ /* 0x000ee4000c1e1900 */
[C---:B------:R-:W-:Y:S02]  /*02d0*/  IMAD.WIDE R10, R2.reuse, 0x4, R6 ;  /* 0x00000004020a7825 */ /* 0x040fe400078e0206 */
[----:B------:R-:W4:Y:S02]  /*02e0*/  LDG.E R6, desc[UR4][R6.64] ;  /* 0x0000000406067981 */ /* 0x000f24000c1e1900 */
[C---:B------:R-:W-:Y:S02]  /*02f0*/  IMAD.WIDE R8, R2.reuse, 0x4, R10 ;  /* 0x0000000402087825 */ /* 0x040fe400078e020a */
[----:B------:R-:W5:Y:S02]  /*0300*/  LDG.E R10, desc[UR4][R10.64] ;  /* 0x000000040a0a7981 */ /* 0x000f64000c1e1900 */
[----:B------:R-:W-:-:S02]  /*0310*/  IMAD.WIDE R12, R2, 0x4, R8 ;  /* 0x00000004020c7825 */ /* 0x000fc400078e0208 */
[----:B------:R-:W5:Y:S04]  /*0320*/  LDG.E R7, desc[UR4][R4.64] ;  /* 0x0000000404077981 */ /* 0x000f68000c1e1900 */
[----:B------:R-:W5:Y:S01]  /*0330*/  LDG.E R8, desc[UR4][R8.64] ;  /* 0x0000000408087981 */ /* 0x000f62000c1e1900 */
[----:B0-----:R-:W-:-:S03]  /*0340*/  IMAD.WIDE R16, R2, 0x4, R12 ;  /* 0x0000000402107825 */ /* 0x001fc600078e020c */
[----:B------:R-:W5:Y:S04]  /*0350*/  LDG.E R12, desc[UR4][R12.64] ;  /* 0x000000040c0c7981 */ /* 0x000f68000c1e1900 */
[----:B------:R-:W5:Y:S04]  /*0360*/  LDG.E R14, desc[UR4][R16.64] ;  /* 0x00000004100e7981 */ /* 0x000f68000c1e1900 */
[----:B------:R-:W5:Y:S04]  /*0370*/  LDG.E R9, desc[UR4][R4.64+0x4] ;  /* 0x0000040404097981 */ /* 0x000f68000c1e1900 */
[----:B------:R-:W5:Y:S04]  /*0380*/  LDG.E R13, desc[UR4][R4.64+0x8] ;  /* 0x00000804040d7981 */ /* 0x000f68000c1e1900 */
[----:B------:R-:W5:Y:S01]  /*0390*/  LDG.E R11, desc[UR4][R4.64+0xc] ;  /* 0x00000c04040b7981 */ /* 0x000f62000c1e1900 */
[----:B--2---:R-:W-:Y:S01]  /*03a0*/  FFMA R26, R25, R26, R24 ;  /* 0x0000001a191a7223 */ /* 0x004fe20000000018 */
[----:B------:R-:W-:-:S06]  /*03b0*/  IMAD.WIDE R24, R2, 0x4, R16 ;  /* 0x0000000402187825 */ /* 0x000fcc00078e0210 */
[----:B------:R-:W2:Y:S01]  /*03c0*/  LDG.E R24, desc[UR4][R24.64] ;  /* 0x0000000418187981 */ /* 0x000ea2000c1e1900 */
[----:B---3--:R-:W-:Y:S01]  /*03d0*/  FFMA R22, R22, R15, R26 ;  /* 0x0000000f16167223 */ /* 0x008fe2000000001a */
[----:B------:R-:W-:-:S03]  /*03e0*/  IADD3 R20, PT, PT, R20, 0x8, RZ ;  /* 0x0000000814147810 */ /* 0x000fc60007ffe0ff */
[----:B----4-:R-:W-:Y:S01]  /*03f0*/  FFMA R29, R29, R6, R22 ;  /* 0x000000061d1d7223 */ /* 0x010fe20000000016 */
[----:B------:R-:W-:-:S03]  /*0400*/  ISETP.NE.AND P1, PT, R20, RZ, PT ;  /* 0x000000ff1400720c */ /* 0x000fc60003f25270 */
[----:B-----5:R-:W-:Y:S01]  /*0410*/  FFMA R10, R28, R10, R29 ;  /* 0x0000000a1c0a7223 */ /* 0x020fe2000000001d */
[----:B------:R-:W-:-:S03]  /*0420*/  IADD3 R6, P2, PT, R4, 0x20, RZ ;  /* 0x0000002004067810 */ /* 0x000fc60007f5e0ff */
[----:B------:R-:W-:Y:S01]  /*0430*/  FFMA R8, R7, R8, R10 ;  /* 0x0000000807087223 */ /* 0x000fe2000000000a */
[----:B------:R-:W-:Y:S02]  /*0440*/  IADD3.X R7, PT, PT, RZ, R5, RZ, P2, !PT ;  /* 0x00000005ff077210 */ /* 0x000fe400017fe4ff */
[----:B------:R-:W-:Y:S01]  /*0450*/  LEA R3, R2, R3, 0x3 ;  /* 0x0000000302037211 */ /* 0x000fe200078e18ff */
[----:B------:R-:W-:-:S04]  /*0460*/  FFMA R8, R9, R12, R8 ;  /* 0x0000000c09087223 */ /* 0x000fc80000000008 */
[----:B------:R-:W-:-:S04]  /*0470*/  FFMA R8, R13, R14, R8 ;  /* 0x0000000e0d087223 */ /* 0x000fc80000000008 */
[----:B--2---:R-:W-:Y:S01]  /*0480*/  FFMA R24, R11, R24, R8 ;  /* 0x000000180b187223 */ /* 0x004fe20000000008 */
[----:B------:R-:W-:Y:S06]  /*0490*/  @P1 BRA `(.L_x_2) ;  /* 0xfffffffc005c1947 */ /* 0x000fec000383ffff */
.L_x_1:
[----:B------:R-:W-:Y:S05]  /*04a0*/  @!P0 BRA `(.L_x_0) ;  /* 0x0000000000fc8947 */ /* 0x000fea0003800000 */
[----:B------:R-:W-:Y:S02]  /*04b0*/  ISETP.GE.U32.AND P1, PT, R27, 0x4, PT ;  /* 0x000000041b00780c */ /* 0x000fe40003f26070 */
[----:B------:R-:W-:-:S04]  /*04c0*/  LOP3.LUT R16, R0, 0x3, RZ, 0xc0, !PT ;  /* 0x0000000300107812 */ /* 0x000fc800078ec0ff */
[----:B------:R-:W-:-:S07]  /*04d0*/  ISETP.NE.AND P0, PT, R16, RZ, PT ;  /* 0x000000ff1000720c */ /* 0x000fce0003f05270 */
[----:B------:R-:W-:Y:S06]  /*04e0*/  @!P1 BRA `(.L_x_3) ;  /* 0x00000000006c9947 */ /* 0x000fec0003800000 */
[----:B------:R-:W0:Y:S01]  /*04f0*/  LDC.64 R6, c[0x0][0x398] ;  /* 0x0000e600ff067b82 */ /* 0x000e220000000a00 */
[----:B------:R-:W1:Y:S01]  /*0500*/  LDCU.64 UR6, c[0x0][0x390] ;  /* 0x00007200ff0677ac */ /* 0x000e620008000a00 */
[----:B------:R-:W-:Y:S01]  /*0510*/  IMAD R5, R23, R2, R19 ;  /* 0x0000000217057224 */ /* 0x000fe200078e0213 */
[----:B------:R-:W-:-:S05]  /*0520*/  IADD3 R3, PT, PT, R18, R23, RZ ;  /* 0x0000001712037210 */ /* 0x000fca0007ffe0ff */
[----:B------:R-:W2:Y:S01]  /*0530*/  LDC.64 R14, c[0x0][0x390] ;  /* 0x0000e400ff0e7b82 */ /* 0x000ea20000000a00 */
[----:B0-----:R-:W-:Y:S01]  /*0540*/  IMAD.WIDE R6, R5, 0x4, R6 ;  /* 0x0000000405067825 */ /* 0x001fe200078e0206 */
[----:B------:R-:W-:-:S04]  /*0550*/  IADD3 R5, P1, PT, R18, R23, RZ ;  /* 0x0000001712057210 */ /* 0x000fc80007f3e0ff */
[----:B------:R-:W-:Y:S01]  /*0560*/  IADD3.X R10, PT, PT, RZ, RZ, RZ, P1, !PT ;  /* 0x000000ffff0a7210 */ /* 0x000fe20000ffe4ff */
[----:B------:R-:W-:Y:S01]  /*0570*/  IMAD.WIDE R8, R2, 0x4, R6 ;  /* 0x0000000402087825 */ /* 0x000fe200078e0206 */
[----:B-1----:R-:W-:Y:S01]  /*0580*/  LEA R4, P1, R5, UR6, 0x2 ;  /* 0x0000000605047c11 */ /* 0x002fe2000f8210ff */
[----:B------:R-:W3:Y:S02]  /*0590*/  LDG.E R6, desc[UR4][R6.64] ;  /* 0x0000000406067981 */ /* 0x000ee4000c1e1900 */
[----:B--2---:R-:W-:Y:S01]  /*05a0*/  IMAD.WIDE.U32 R14, R3, 0x4, R14 ;  /* 0x00000004030e7825 */ /* 0x004fe200078e000e */
[----:B------:R-:W-:-:S03]  /*05b0*/  LEA.HI.X R5, R5, UR7, R10, 0x2, P1 ;  /* 0x0000000705057c11 */ /* 0x000fc600088f140a */
[C---:B------:R-:W-:Y:S02]  /*05c0*/  IMAD.WIDE R10, R2.reuse, 0x4, R8 ;  /* 0x00000004020a7825 */ /* 0x040fe400078e0208 */
[----:B------:R-:W3:Y:S04]  /*05d0*/  LDG.E R15, desc[UR4][R14.64] ;  /* 0x000000040e0f7981 */ /* 0x000ee8000c1e1900 */
[----:B------:R-:W2:Y:S01]  /*05e0*/  LDG.E R8, desc[UR4][R8.64] ;  /* 0x0000000408087981 */ /* 0x000ea2000c1e1900 */
[----:B------:R-:W-:-:S03]  /*05f0*/  IMAD.WIDE R12, R2, 0x4, R10 ;  /* 0x00000004020c7825 */ /* 0x000fc600078e020a */
[----:B------:R-:W2:Y:S04]  /*0600*/  LDG.E R3, desc[UR4][R4.64+0x4] ;  /* 0x0000040404037981 */ /* 0x000ea8000c1e1900 */
[----:B------:R-:W4:Y:S04]  /*0610*/  LDG.E R17, desc[UR4][R10.64] ;  /* 0x000000040a117981 */ /* 0x000f28000c1e1900 */
[----:B------:R-:W4:Y:S04]  /*0620*/  LDG.E R20, desc[UR4][R4.64+0x8] ;  /* 0x0000080404147981 */ /* 0x000f28000c1e1900 */
[----:B------:R-:W5:Y:S04]  /*0630*/  LDG.E R22, desc[UR4][R4.64+0xc] ;  /* 0x00000c0404167981 */ /* 0x000f68000c1e1900 */
[----:B------:R-:W5:Y:S01]  /*0640*/  LDG.E R12, desc[UR4][R12.64] ;  /* 0x000000040c0c7981 */ /* 0x000f62000c1e1900 */
[----:B------:R-:W-:Y:S01]  /*0650*/  IADD3 R23, PT, PT, R23, 0x4, RZ ;  /* 0x0000000417177810 */ /* 0x000fe20007ffe0ff */
[----:B---3--:R-:W-:-:S04]  /*0660*/  FFMA R24, R15, R6, R24 ;  /* 0x000000060f187223 */ /* 0x008fc80000000018 */
[----:B--2---:R-:W-:-:S04]  /*0670*/  FFMA R3, R3, R8, R24 ;  /* 0x0000000803037223 */ /* 0x004fc80000000018 */
[----:B----4-:R-:W-:-:S04]  /*0680*/  FFMA R3, R20, R17, R3 ;  /* 0x0000001114037223 */ /* 0x010fc80000000003 */
[----:B-----5:R-:W-:-:S07]  /*0690*/  FFMA R24, R22, R12, R3 ;  /* 0x0000000c16187223 */ /* 0x020fce0000000003 */
.L_x_3:
[----:B------:R-:W-:Y:S05]  /*06a0*/  @!P0 BRA `(.L_x_0) ;  /* 0x00000000007c8947 */ /* 0x000fea0003800000 */
[----:B------:R-:W-:Y:S01]  /*06b0*/  ISETP.NE.AND P1, PT, R16, 0x1, PT ;  /* 0x000000011000780c */ /* 0x000fe20003f25270 */
[----:B------:R-:W0:Y:S01]  /*06c0*/  LDC.64 R12, c[0x0][0x390] ;  /* 0x0000e400ff0c7b82 */ /* 0x000e220000000a00 */
[----:B------:R-:W-:-:S04]  /*06d0*/  LOP3.LUT R0, R0, 0x1, RZ, 0xc0, !PT ;  /* 0x0000000100007812 */ /* 0x000fc800078ec0ff */
[----:B------:R-:W-:-:S03]  /*06e0*/  ISETP.NE.U32.AND P0, PT, R0, 0x1, PT ;  /* 0x000000010000780c */ /* 0x000fc60003f05070 */
[----:B------:R-:W1:Y:S04]  /*06f0*/  LDC.64 R10, c[0x0][0x398] ;  /* 0x0000e600ff0a7b82 */ /* 0x000e680000000a00 */
[CC--:B------:R-:W-:Y:S02]  /*0700*/  @P1 IADD3 R3, PT, PT, R18.reuse, R23.reuse, RZ ;  /* 0x0000001712031210 */ /* 0x0c0fe40007ffe0ff */
[----:B------:R-:W-:Y:S02]  /*0710*/  @P1 IADD3 R0, P2, PT, R18, R23, RZ ;  /* 0x0000001712001210 */ /* 0x000fe40007f5e0ff */
[----:B------:R-:W2:Y:S02]  /*0720*/  @P1 LDC.64 R4, c[0x0][0x390] ;  /* 0x0000e400ff041b82 */ /* 0x000ea40000000a00 */
[----:B------:R-:W-:-:S06]  /*0730*/  @P1 IADD3.X R14, PT, PT, RZ, RZ, RZ, P2, !PT ;  /* 0x000000ffff0e1210 */ /* 0x000fcc00017fe4ff */
[----:B------:R-:W3:Y:S01]  /*0740*/  LDC.64 R6, c[0x0][0x390] ;  /* 0x0000e400ff067b82 */ /* 0x000ee20000000a00 */
[----:B0-----:R-:W-:-:S04]  /*0750*/  @P1 IMAD.WIDE.U32 R12, R3, 0x4, R12 ;  /* 0x00000004030c1825 */ /* 0x001fc800078e000c */
[C---:B------:R-:W-:Y:S01]  /*0760*/  @P1 IMAD R3, R23.reuse, R2, R19 ;  /* 0x0000000217031224 */ /* 0x040fe200078e0213 */
[----:B------:R-:W-:Y:S01]  /*0770*/  @P1 IADD3 R23, PT, PT, R23, 0x2, RZ ;  /* 0x0000000217171810 */ /* 0x000fe20007ffe0ff */
[----:B------:R-:W4:Y:S01]  /*0780*/  @P1 LDG.E R13, desc[UR4][R12.64] ;  /* 0x000000040c0d1981 */ /* 0x000f22000c1e1900 */
[----:B------:R-:W0:Y:S01]  /*0790*/  LDC.64 R8, c[0x0][0x398] ;  /* 0x0000e600ff087b82 */ /* 0x000e220000000a00 */
[----:B-1----:R-:W-:Y:S01]  /*07a0*/  @P1 IMAD.WIDE R10, R3, 0x4, R10 ;  /* 0x00000004030a1825 */ /* 0x002fe200078e020a */
[----:B------:R-:W-:Y:S02]  /*07b0*/  @!P0 IADD3 R3, PT, PT, R18, R23, RZ ;  /* 0x0000001712038210 */ /* 0x000fe40007ffe0ff */
[----:B--2---:R-:W-:Y:S01]  /*07c0*/  @P1 LEA R4, P2, R0, R4, 0x2 ;  /* 0x0000000400041211 */ /* 0x004fe200078410ff */
[----:B------:R-:W-:-:S03]  /*07d0*/  @!P0 IMAD R23, R23, R2, R19 ;  /* 0x0000000217178224 */ /* 0x000fc600078e0213 */
[----:B------:R-:W-:Y:S01]  /*07e0*/  @P1 LEA.HI.X R5, R0, R5, R14, 0x2, P2 ;  /* 0x0000000500051211 */ /* 0x000fe200010f140e */
[----:B------:R-:W-:Y:S01]  /*07f0*/  @P1 IMAD.WIDE R14, R2, 0x4, R10 ;  /* 0x00000004020e1825 */ /* 0x000fe200078e020a */
[----:B------:R-:W4:Y:S03]  /*0800*/  @P1 LDG.E R0, desc[UR4][R10.64] ;  /* 0x000000040a001981 */ /* 0x000f26000c1e1900 */
[----:B---3--:R-:W-:Y:S01]  /*0810*/  @!P0 IMAD.WIDE.U32 R6, R3, 0x4, R6 ;  /* 0x0000000403068825 */ /* 0x008fe200078e0006 */
[----:B------:R-:W2:Y:S04]  /*0820*/  @P1 LDG.E R5, desc[UR4][R4.64+0x4] ;  /* 0x0000040404051981 */ /* 0x000ea8000c1e1900 */
[----:B------:R-:W2:Y:S01]  /*0830*/  @P1 LDG.E R14, desc[UR4][R14.64] ;  /* 0x000000040e0e1981 */ /* 0x000ea2000c1e1900 */
[----:B0-----:R-:W-:-:S03]  /*0840*/  @!P0 IMAD.WIDE R8, R23, 0x4, R8 ;  /* 0x0000000417088825 */ /* 0x001fc600078e0208 */
[----:B------:R-:W3:Y:S04]  /*0850*/  @!P0 LDG.E R7, desc[UR4][R6.64] ;  /* 0x0000000406078981 */ /* 0x000ee8000c1e1900 */
[----:B------:R-:W3:Y:S01]  /*0860*/  @!P0 LDG.E R8, desc[UR4][R8.64] ;  /* 0x0000000408088981 */ /* 0x000ee2000c1e1900 */
[----:B----4-:R-:W-:-:S04]  /*0870*/  @P1 FFMA R0, R13, R0, R24 ;  /* 0x000000000d001223 */ /* 0x010fc80000000018 */
[----:B--2---:R-:W-:-:S04]  /*0880*/  @P1 FFMA R24, R5, R14, R0 ;  /* 0x0000000e05181223 */ /* 0x004fc80000000000 */
[----:B---3--:R-:W-:-:S07]  /*0890*/  @!P0 FFMA R24, R7, R8, R24 ;  /* 0x0000000807188223 */ /* 0x008fce0000000018 */
.L_x_0:
[----:B------:R-:W0:Y:S01]  /*08a0*/  LDC.64 R4, c[0x0][0x3a0] ;  /* 0x0000e800ff047b82 */ /* 0x000e220000000a00 */
[----:B------:R-:W-:-:S04]  /*08b0*/  IMAD R3, R21, R2, R19 ;  /* 0x0000000215037224 */ /* 0x000fc800078e0213 */
[----:B0-----:R-:W-:-:S05]  /*08c0*/  IMAD.WIDE R2, R3, 0x4, R4 ;  /* 0x0000000403027825 */ /* 0x001fca00078e0204 */
[----:B------:R-:W-:Y:S01]  /*08d0*/  STG.E desc[UR4][R2.64], R24 ;  /* 0x0000001802007986 */ /* 0x000fe2000c101904 */
[----:B------:R-:W-:Y:S05]  /*08e0*/  EXIT ;  /* 0x000000000000794d */ /* 0x000fea0003800000 */
.L_x_4:
[----:B------:R-:W-:-:S00]  /*08f0*/  BRA `(.L_x_4) ;  /* 0xfffffffc00fc7947 */ /* 0x000fc0000383ffff */
[----:B------:R-:W-:-:S00]  /*0900*/  NOP ;  /* 0x0000000000007918 */ /* 0x000fc00000000000 */
[----:B------:R-:W-:-:S00]  /*0910*/  NOP ;  /* 0x0000000000007918 */ /* 0x000fc00000000000 */
[----:B------:R-:W-:-:S00]  /*0920*/  NOP ;  /* 0x0000000000007918 */ /* 0x000fc00000000000 */
[----:B------:R-:W-:-:S00]  /*0930*/  NOP ;  /* 0x0000000000007918 */ /* 0x000fc00000000000 */
[----:B------:R-:W-:-:S00]  /*0940*/  NOP ;  /* 0x0000000000007918 */ /* 0x000fc00000000000 */
[----:B------:R-:W-:-:S00]  /*0950*/  NOP ;  /* 0x0000000000007918 */ /* 0x000fc00000000000 */
[----:B------:R-:W-:-:S00]  /*0960*/  NOP ;  /* 0x0000000000007918 */ /* 0x000fc00000000000 */
[----:B------:R-:W-:-:S00]  /*0970*/  NOP ;  /* 0x0000000000007918 */ /* 0x000fc00000000000 */
.L_x_5:


//--------------------- .nv.shared.reserved.0     --------------------------
	.section	.nv.shared.reserved.0,"aw",@nobits
	.weak		__nv_reservedSMEM_offset_0_alias
	.size		__nv_reservedSMEM_offset_0_alias, 0, 64
	.other		__nv_reservedSMEM_offset_0_alias,@"STO_CUDA_RESERVED_SHARED STV_DEFAULT"
__nv_reservedSMEM_offset_0_alias:
	.zero		0
	.zero		64


//--------------------- .nv.constant0._Z8Kernel01iiiPfS_S_ --------------------------
	.section	.nv.constant0._Z8Kernel01iiiPfS_S_,"a",@progbits
	.sectionflags	@""
	.align	4
.nv.constant0._Z8Kernel01iiiPfS_S_:
	.zero		936


//--------------------- SYMBOLS --------------------------

	.type		.nv.reservedSmem.offset0,@object
	.size		.nv.reservedSmem.offset0,0x4
